//
// Generated by NVIDIA NVVM Compiler
//
// Compiler Build ID: CL-36424714
// Cuda compilation tools, release 13.0, V13.0.88
// Based on NVVM 20.0.0
//

.version 9.0
.target sm_100
.address_size 64

	// .globl	_Z7anotherv
.extern .func  (.param .b32 func_retval0) vprintf
(
	.param .b64 vprintf_param_0,
	.param .b64 vprintf_param_1
)
;
.global .align 1 .b8 $str[26] = {97, 110, 111, 116, 104, 101, 114, 58, 32, 84, 104, 114, 101, 97, 100, 32, 37, 100, 32, 111, 102, 32, 37, 100, 10};
.global .align 1 .b8 $str$1[33] = {66, 108, 111, 99, 107, 32, 37, 100, 32, 111, 102, 32, 37, 100, 44, 32, 84, 104, 114, 101, 97, 100, 32, 37, 100, 32, 111, 102, 32, 37, 100, 10};
.global .align 1 .b8 $str$2[27] = {70, 108, 97, 116, 116, 101, 110, 101, 100, 32, 84, 104, 114, 101, 97, 100, 32, 37, 100, 32, 111, 102, 32, 37, 100, 10};

.visible .entry _Z7anotherv()
{
	.local .align 8 .b8 	__local_depot0[8];
	.reg .b64 	%SP;
	.reg .b64 	%SPL;
	.reg .b32 	%r<5>;
	.reg .b64 	%rd<5>;

	mov.u64 	%SPL, __local_depot0;
	cvta.local.u64 	%SP, %SPL;
	add.u64 	%rd1, %SP, 0;
	add.u64 	%rd2, %SPL, 0;
	mov.u32 	%r1, %tid.x;
	mov.u32 	%r2, %ntid.x;
	st.local.v2.u32 	[%rd2], {%r1, %r2};
	mov.u64 	%rd3, $str;
	cvta.global.u64 	%rd4, %rd3;
	{ // callseq 0, 0
	.param .b64 param0;
	st.param.b64 	[param0], %rd4;
	.param .b64 param1;
	st.param.b64 	[param1], %rd1;
	.param .b32 retval0;
	call.uni (retval0), 
	vprintf, 
	(
	param0, 
	param1
	);
	ld.param.b32 	%r3, [retval0];
	} // callseq 0
	ret;

}
	// .globl	_Z6kernalv
.visible .entry _Z6kernalv()
{
	.local .align 16 .b8 	__local_depot1[16];
	.reg .b64 	%SP;
	.reg .b64 	%SPL;
	.reg .b32 	%r<11>;
	.reg .b64 	%rd<7>;

	mov.u64 	%SPL, __local_depot1;
	cvta.local.u64 	%SP, %SPL;
	add.u64 	%rd1, %SP, 0;
	add.u64 	%rd2, %SPL, 0;
	mov.u32 	%r1, %ctaid.x;
	mov.u32 	%r2, %nctaid.x;
	mov.u32 	%r3, %tid.x;
	mov.u32 	%r4, %ntid.x;
	st.local.v4.u32 	[%rd2], {%r1, %r2, %r3, %r4};
	mov.u64 	%rd3, $str$1;
	cvta.global.u64 	%rd4, %rd3;
	{ // callseq 1, 0
	.param .b64 param0;
	st.param.b64 	[param0], %rd4;
	.param .b64 param1;
	st.param.b64 	[param1], %rd1;
	.param .b32 retval0;
	call.uni (retval0), 
	vprintf, 
	(
	param0, 
	param1
	);
	ld.param.b32 	%r5, [retval0];
	} // callseq 1
	mad.lo.s32 	%r7, %r1, %r4, %r3;
	mul.lo.s32 	%r8, %r4, %r2;
	st.local.v2.u32 	[%rd2], {%r7, %r8};
	mov.u64 	%rd5, $str$2;
	cvta.global.u64 	%rd6, %rd5;
	{ // callseq 2, 0
	.param .b64 param0;
	st.param.b64 	[param0], %rd6;
	.param .b64 param1;
	st.param.b64 	[param1], %rd1;
	.param .b32 retval0;
	call.uni (retval0), 
	vprintf, 
	(
	param0, 
	param1
	);
	ld.param.b32 	%r9, [retval0];
	} // callseq 2
	ret;

}


// ===== COMPILED SASS (sm_100) =====

	.target	sm_100

	.elftype	@"ET_EXEC"


//--------------------- .note.nv.tkinfo           --------------------------
	.section	.note.nv.tkinfo,"",@"SHT_NOTE"
	.sectionflags	@"SHF_NOTE_NV_TKINFO"
	.tkinfo
        /*0018*/ 	.word	0x00000002
        /*0030*/ 	.string	""
        /*0030*/ 	.string	"ptxas"
        /*0030*/ 	.string	"Cuda compilation tools, release 13.0, V13.0.88"
        /*0030*/ 	.string	"Build cuda_13.0.r13.0/compiler.36424714_0"
        /*0030*/ 	.string	"-arch sm_100 -m 64 "



//--------------------- .note.nv.cuinfo           --------------------------
	.section	.note.nv.cuinfo,"",@"SHT_NOTE"
	.sectionflags	@"SHF_NOTE_NV_CUINFO"
        /*0018*/ 	.short	0x0002
        /*001a*/ 	.short	0x0064
        /*001c*/ 	.short	0x0082
	.zero		2


//--------------------- .nv.info                  --------------------------
	.section	.nv.info,"",@"SHT_CUDA_INFO"
	.align	4


	//----- nvinfo : EIATTR_REGCOUNT
	.align		4
        /*0000*/ 	.byte	0x04, 0x2f
        /*0002*/ 	.short	(.L_4 - .L_3)
	.align		4
.L_3:
        /*0004*/ 	.word	index@(_Z7anotherv)
        /*0008*/ 	.word	0x00000018


	//----- nvinfo : EIATTR_FRAME_SIZE
	.align		4
.L_4:
        /*000c*/ 	.byte	0x04, 0x11
        /*000e*/ 	.short	(.L_6 - .L_5)
	.align		4
.L_5:
        /*0010*/ 	.word	index@(_Z7anotherv)
        /*0014*/ 	.word	0x00000008


	//----- nvinfo : EIATTR_REGCOUNT
	.align		4
.L_6:
        /*0018*/ 	.byte	0x04, 0x2f
        /*001a*/ 	.short	(.L_8 - .L_7)
	.align		4
.L_7:
        /*001c*/ 	.word	index@(_Z6kernalv)
        /*0020*/ 	.word	0x0000001a


	//----- nvinfo : EIATTR_FRAME_SIZE
	.align		4
.L_8:
        /*0024*/ 	.byte	0x04, 0x11
        /*0026*/ 	.short	(.L_10 - .L_9)
	.align		4
.L_9:
        /*0028*/ 	.word	index@(_Z6kernalv)
        /*002c*/ 	.word	0x00000010


	//----- nvinfo : EIATTR_MIN_STACK_SIZE
	.align		4
.L_10:
        /*0030*/ 	.byte	0x04, 0x12
        /*0032*/ 	.short	(.L_12 - .L_11)
	.align		4
.L_11:
        /*0034*/ 	.word	index@(_Z6kernalv)
        /*0038*/ 	.word	0x00000010


	//----- nvinfo : EIATTR_MIN_STACK_SIZE
	.align		4
.L_12:
        /*003c*/ 	.byte	0x04, 0x12
        /*003e*/ 	.short	(.L_14 - .L_13)
	.align		4
.L_13:
        /*0040*/ 	.word	index@(_Z7anotherv)
        /*0044*/ 	.word	0x00000008
.L_14:


//--------------------- .nv.compat                --------------------------
	.section	.nv.compat,"",@"SHT_CUDA_COMPAT_INFO"
	.align	4
        /*0000*/ 	.byte	0x02, 0x09, 0x00, 0x00, 0x02, 0x02, 0x01, 0x00, 0x02, 0x05, 0x05, 0x00, 0x03, 0x07, 0x01, 0x01
        /*0010*/ 	.byte	0x02, 0x03, 0x00, 0x00, 0x02, 0x06, 0x01, 0x00, 0x04, 0x0b, 0x08, 0x00, 0x09, 0x00, 0x00, 0x00
        /*0020*/ 	.byte	0x00, 0x00, 0x00, 0x00


//--------------------- .nv.info._Z6kernalv       --------------------------
	.section	.nv.info._Z6kernalv,"",@"SHT_CUDA_INFO"
	.sectionflags	@""
	.align	4


	//----- nvinfo : EIATTR_CUDA_API_VERSION
	.align		4
        /*0000*/ 	.byte	0x04, 0x37
        /*0002*/ 	.short	(.L_16 - .L_15)
.L_15:
        /*0004*/ 	.word	0x00000082


	//----- nvinfo : EIATTR_SPARSE_MMA_MASK
	.align		4
.L_16:
        /*0008*/ 	.byte	0x03, 0x50
        /*000a*/ 	.short	0x0000


	//----- nvinfo : EIATTR_MAXREG_COUNT
	.align		4
        /*000c*/ 	.byte	0x03, 0x1b
        /*000e*/ 	.short	0x00ff


	//----- nvinfo : EIATTR_EXTERNS
	.align		4
        /*0010*/ 	.byte	0x04, 0x0f
        /*0012*/ 	.short	(.L_18 - .L_17)


	//   ....[0]....
	.align		4
.L_17:
        /*0014*/ 	.word	index@(vprintf)


	//----- nvinfo : EIATTR_MERCURY_ISA_VERSION
	.align		4
.L_18:
        /*0018*/ 	.byte	0x03, 0x5f
        /*001a*/ 	.short	0x0101


	//----- nvinfo : EIATTR_VRC_CTA_INIT_COUNT
	.align		4
        /*001c*/ 	.byte	0x02, 0x4a
	.zero		1
	.zero		1


	//----- nvinfo : EIATTR_SYSCALL_OFFSETS
	.align		4
        /*0020*/ 	.byte	0x04, 0x46
        /*0022*/ 	.short	(.L_20 - .L_19)


	//   ....[0]....
.L_19:
        /*0024*/ 	.word	0x00000130


	//   ....[1]....
        /*0028*/ 	.word	0x000001e0


	//----- nvinfo : EIATTR_EXIT_INSTR_OFFSETS
	.align		4
.L_20:
        /*002c*/ 	.byte	0x04, 0x1c
        /*002e*/ 	.short	(.L_22 - .L_21)


	//   ....[0]....
.L_21:
        /*0030*/ 	.word	0x000001f0


	//----- nvinfo : EIATTR_SW_WAR
	.align		4
.L_22:
        /*0034*/ 	.byte	0x04, 0x36
        /*0036*/ 	.short	(.L_24 - .L_23)
.L_23:
        /*0038*/ 	.word	0x00000008
.L_24:


//--------------------- .nv.info._Z7anotherv      --------------------------
	.section	.nv.info._Z7anotherv,"",@"SHT_CUDA_INFO"
	.sectionflags	@""
	.align	4


	//----- nvinfo : EIATTR_CUDA_API_VERSION
	.align		4
        /*0000*/ 	.byte	0x04, 0x37
        /*0002*/ 	.short	(.L_26 - .L_25)
.L_25:
        /*0004*/ 	.word	0x00000082


	//----- nvinfo : EIATTR_SPARSE_MMA_MASK
	.align		4
.L_26:
        /*0008*/ 	.byte	0x03, 0x50
        /*000a*/ 	.short	0x0000


	//----- nvinfo : EIATTR_MAXREG_COUNT
	.align		4
        /*000c*/ 	.byte	0x03, 0x1b
        /*000e*/ 	.short	0x00ff


	//----- nvinfo : EIATTR_EXTERNS
	.align		4
        /*0010*/ 	.byte	0x04, 0x0f
        /*0012*/ 	.short	(.L_28 - .L_27)


	//   ....[0]....
	.align		4
.L_27:
        /*0014*/ 	.word	index@(vprintf)


	//----- nvinfo : EIATTR_MERCURY_ISA_VERSION
	.align		4
.L_28:
        /*0018*/ 	.byte	0x03, 0x5f
        /*001a*/ 	.short	0x0101


	//----- nvinfo : EIATTR_VRC_CTA_INIT_COUNT
	.align		4
        /*001c*/ 	.byte	0x02, 0x4a
	.zero		1
	.zero		1


	//----- nvinfo : EIATTR_SYSCALL_OFFSETS
	.align		4
        /*0020*/ 	.byte	0x04, 0x46
        /*0022*/ 	.short	(.L_30 - .L_29)


	//   ....[0]....
.L_29:
        /*0024*/ 	.word	0x000000f0


	//----- nvinfo : EIATTR_EXIT_INSTR_OFFSETS
	.align		4
.L_30:
        /*0028*/ 	.byte	0x04, 0x1c
        /*002a*/ 	.short	(.L_32 - .L_31)


	//   ....[0]....
.L_31:
        /*002c*/ 	.word	0x00000100


	//----- nvinfo : EIATTR_SW_WAR
	.align		4
.L_32:
        /*0030*/ 	.byte	0x04, 0x36
        /*0032*/ 	.short	(.L_34 - .L_33)
.L_33:
        /*0034*/ 	.word	0x00000008
.L_34:


//--------------------- .nv.callgraph             --------------------------
	.section	.nv.callgraph,"",@"SHT_CUDA_CALLGRAPH"
	.align	4
	.sectionentsize	8
	.align		4
        /*0000*/ 	.word	0x00000000
	.align		4
        /*0004*/ 	.word	0xffffffff
	.align		4
        /*0008*/ 	.word	index@(_Z6kernalv)
	.align		4
        /*000c*/ 	.word	index@(vprintf)
	.align		4
        /*0010*/ 	.word	index@(_Z7anotherv)
	.align		4
        /*0014*/ 	.word	index@(vprintf)
	.align		4
        /*0018*/ 	.word	0x00000000
	.align		4
        /*001c*/ 	.word	0xfffffffe
	.align		4
        /*0020*/ 	.word	0x00000000
	.align		4
        /*0024*/ 	.word	0xfffffffd
	.align		4
        /*0028*/ 	.word	0x00000000
	.align		4
        /*002c*/ 	.word	0xfffffffc


//--------------------- .nv.constant4             --------------------------
	.section	.nv.constant4,"a",@progbits
	.align	8
	.align		8
.nv.constant4:
        /*0000*/ 	.dword	vprintf
	.align		8
        /*0008*/ 	.dword	$str
	.align		8
        /*0010*/ 	.dword	$str$1
	.align		8
        /*0018*/ 	.dword	$str$2


//--------------------- .text._Z6kernalv          --------------------------
	.section	.text._Z6kernalv,"ax",@progbits
	.align	128
        .global         _Z6kernalv
        .type           _Z6kernalv,@function
        .size           _Z6kernalv,(.L_x_5 - _Z6kernalv)
        .other          _Z6kernalv,@"STO_CUDA_ENTRY STV_DEFAULT"
_Z6kernalv:
.text._Z6kernalv:
[----:B------:R-:W0:Y:S01]  /*0000*/  LDC R1, c[0x0][0x37c] ;  /* 0x0000df00ff017b82 */ /* 0x000e220000000800 */
[----:B------:R-:W1:Y:S01]  /*0010*/  S2R R16, SR_CTAID.X ;  /* 0x0000000000107919 */ /* 0x000e620000002500 */
[----:B------:R-:W2:Y:S06]  /*0020*/  LDCU UR5, c[0x0][0x2fc] ;  /* 0x00005f80ff0577ac */ /* 0x000eac0008000800 */
[----:B------:R-:W1:Y:S01]  /*0030*/  LDC R17, c[0x0][0x370] ;  /* 0x0000dc00ff117b82 */ /* 0x000e620000000800 */
[----:B0-----:R-:W-:Y:S01]  /*0040*/  VIADD R1, R1, 0xfffffff0 ;  /* 0xfffffff001017836 */ /* 0x001fe20000000000 */
[----:B------:R-:W1:Y:S01]  /*0050*/  S2R R18, SR_TID.X ;  /* 0x0000000000127919 */ /* 0x000e620000002100 */
[----:B------:R-:W0:Y:S01]  /*0060*/  LDCU UR4, c[0x0][0x2f8] ;  /* 0x00005f00ff0477ac */ /* 0x000e220008000800 */
[----:B------:R-:W-:Y:S01]  /*0070*/  MOV R23, 0x0 ;  /* 0x0000000000177802 */ /* 0x000fe20000000f00 */
[----:B------:R-:W3:Y:S03]  /*0080*/  LDCU.64 UR6, c[0x4][0x10] ;  /* 0x01000200ff0677ac */ /* 0x000ee60008000a00 */
[----:B------:R-:W1:Y:S08]  /*0090*/  LDC R19, c[0x0][0x360] ;  /* 0x0000d800ff137b82 */ /* 0x000e700000000800 */
[----:B------:R4:W5:Y:S01]  /*00a0*/  LDC.64 R8, c[0x4][R23] ;  /* 0x0100000017087b82 */ /* 0x0009620000000a00 */
[----:B0-----:R-:W-:-:S02]  /*00b0*/  IADD3 R22, P0, PT, R1, UR4, RZ ;  /* 0x0000000401167c10 */ /* 0x001fc4000ff1e0ff */
[----:B---3--:R-:W-:-:S03]  /*00c0*/  MOV R4, UR6 ;  /* 0x0000000600047c02 */ /* 0x008fc60008000f00 */
[----:B--2---:R-:W-:Y:S01]  /*00d0*/  IMAD.X R2, RZ, RZ, UR5, P0 ;  /* 0x00000005ff027e24 */ /* 0x004fe200080e06ff */
[----:B------:R-:W-:Y:S01]  /*00e0*/  MOV R6, R22 ;  /* 0x0000001600067202 */ /* 0x000fe20000000f00 */
[----:B------:R-:W-:Y:S02]  /*00f0*/  IMAD.U32 R5, RZ, RZ, UR7 ;  /* 0x00000007ff057e24 */ /* 0x000fe4000f8e00ff */
[----:B------:R-:W-:Y:S01]  /*0100*/  IMAD.MOV.U32 R7, RZ, RZ, R2 ;  /* 0x000000ffff077224 */ /* 0x000fe200078e0002 */
[----:B-1----:R4:W-:Y:S06]  /*0110*/  STL.128 [R1], R16 ;  /* 0x0000001001007387 */ /* 0x0029ec0000100c00 */
[----:B------:R-:W-:-:S07]  /*0120*/  LEPC R20, `(.L_x_0) ;  /* 0x000000001014794e */ /* 0x000fce0000000000 */
[----:B----45:R-:W-:Y:S05]  /*0130*/  CALL.ABS.NOINC R8 ;  /* 0x0000000008007343 */ /* 0x030fea0003c00000 */
.L_x_0:
[-C--:B------:R-:W-:Y:S01]  /*0140*/  IMAD R16, R16, R19.reuse, R18 ;  /* 0x0000001310107224 */ /* 0x080fe200078e0212 */
[----:B------:R0:W1:Y:S01]  /*0150*/  LDC.64 R8, c[0x4][R23] ;  /* 0x0100000017087b82 */ /* 0x0000620000000a00 */
[----:B------:R-:W-:Y:S01]  /*0160*/  IMAD R17, R17, R19, RZ ;  /* 0x0000001311117224 */ /* 0x000fe200078e02ff */
[----:B------:R-:W2:Y:S01]  /*0170*/  LDCU.64 UR4, c[0x4][0x18] ;  /* 0x01000300ff0477ac */ /* 0x000ea20008000a00 */
[----:B------:R-:W-:Y:S01]  /*0180*/  MOV R6, R22 ;  /* 0x0000001600067202 */ /* 0x000fe20000000f00 */
[----:B------:R-:W-:Y:S02]  /*0190*/  IMAD.MOV.U32 R7, RZ, RZ, R2 ;  /* 0x000000ffff077224 */ /* 0x000fe400078e0002 */
[----:B------:R0:W-:Y:S01]  /*01a0*/  STL.64 [R1], R16 ;  /* 0x0000001001007387 */ /* 0x0001e20000100a00 */
[----:B--2---:R-:W-:Y:S01]  /*01b0*/  MOV R4, UR4 ;  /* 0x0000000400047c02 */ /* 0x004fe20008000f00 */
[----:B0-----:R-:W-:-:S07]  /*01c0*/  IMAD.U32 R5, RZ, RZ, UR5 ;  /* 0x00000005ff057e24 */ /* 0x001fce000f8e00ff */
[----:B------:R-:W-:-:S07]  /*01d0*/  LEPC R20, `(.L_x_1) ;  /* 0x000000001014794e */ /* 0x000fce0000000000 */
[----:B-1----:R-:W-:Y:S05]  /*01e0*/  CALL.ABS.NOINC R8 ;  /* 0x0000000008007343 */ /* 0x002fea0003c00000 */
.L_x_1:
[----:B------:R-:W-:Y:S05]  /*01f0*/  EXIT ;  /* 0x000000000000794d */ /* 0x000fea0003800000 */
.L_x_2:
[----:B------:R-:W-:-:S00]  /*0200*/  BRA `(.L_x_2) ;  /* 0xfffffffc00fc7947 */ /* 0x000fc0000383ffff */
[----:B------:R-:W-:-:S00]  /*0210*/  NOP ;  /* 0x0000000000007918 */ /* 0x000fc00000000000 */
        /* <DEDUP_REMOVED lines=14> */
.L_x_5:


//--------------------- .text._Z7anotherv         --------------------------
	.section	.text._Z7anotherv,"ax",@progbits
	.align	128
        .global         _Z7anotherv
        .type           _Z7anotherv,@function
        .size           _Z7anotherv,(.L_x_6 - _Z7anotherv)
        .other          _Z7anotherv,@"STO_CUDA_ENTRY STV_DEFAULT"
_Z7anotherv:
.text._Z7anotherv:
[----:B------:R-:W0:Y:S01]  /*0000*/  LDC R1, c[0x0][0x37c] ;  /* 0x0000df00ff017b82 */ /* 0x000e220000000800 */
[----:B------:R-:W1:Y:S01]  /*0010*/  S2R R8, SR_TID.X ;  /* 0x0000000000087919 */ /* 0x000e620000002100 */
[----:B------:R-:W2:Y:S06]  /*0020*/  LDCU UR5, c[0x0][0x2fc] ;  /* 0x00005f80ff0577ac */ /* 0x000eac0008000800 */
[----:B------:R-:W1:Y:S01]  /*0030*/  LDC R9, c[0x0][0x360] ;  /* 0x0000d800ff097b82 */ /* 0x000e620000000800 */
[----:B0-----:R-:W-:Y:S01]  /*0040*/  VIADD R1, R1, 0xfffffff8 ;  /* 0xfffffff801017836 */ /* 0x001fe20000000000 */
[----:B------:R-:W-:Y:S01]  /*0050*/  MOV R0, 0x0 ;  /* 0x0000000000007802 */ /* 0x000fe20000000f00 */
[----:B------:R-:W0:Y:S01]  /*0060*/  LDCU UR4, c[0x0][0x2f8] ;  /* 0x00005f00ff0477ac */ /* 0x000e220008000800 */
[----:B------:R-:W3:Y:S04]  /*0070*/  LDCU.64 UR6, c[0x4][0x8] ;  /* 0x01000100ff0677ac */ /* 0x000ee80008000a00 */
[----:B------:R4:W5:Y:S01]  /*0080*/  LDC.64 R2, c[0x4][R0] ;  /* 0x0100000000027b82 */ /* 0x0009620000000a00 */
[----:B0-----:R-:W-:Y:S01]  /*0090*/  IADD3 R6, P0, PT, R1, UR4, RZ ;  /* 0x0000000401067c10 */ /* 0x001fe2000ff1e0ff */
[----:B---3--:R-:W-:Y:S01]  /*00a0*/  IMAD.U32 R4, RZ, RZ, UR6 ;  /* 0x00000006ff047e24 */ /* 0x008fe2000f8e00ff */
[----:B------:R-:W-:-:S03]  /*00b0*/  MOV R5, UR7 ;  /* 0x0000000700057c02 */ /* 0x000fc60008000f00 */
[----:B--2---:R-:W-:Y:S01]  /*00c0*/  IMAD.X R7, RZ, RZ, UR5, P0 ;  /* 0x00000005ff077e24 */ /* 0x004fe200080e06ff */
[----:B-1----:R4:W-:Y:S07]  /*00d0*/  STL.64 [R1], R8 ;  /* 0x0000000801007387 */ /* 0x0029ee0000100a00 */
[----:B------:R-:W-:-:S07]  /*00e0*/  LEPC R20, `(.L_x_3) ;  /* 0x000000001014794e */ /* 0x000fce0000000000 */
[----:B----45:R-:W-:Y:S05]  /*00f0*/  CALL.ABS.NOINC R2 ;  /* 0x0000000002007343 */ /* 0x030fea0003c00000 */
.L_x_3:
[----:B------:R-:W-:Y:S05]  /*0100*/  EXIT ;  /* 0x000000000000794d */ /* 0x000fea0003800000 */
.L_x_4:
        /* <DEDUP_REMOVED lines=15> */
.L_x_6:


//--------------------- .nv.global.init           --------------------------
	.section	.nv.global.init,"aw",@progbits
.nv.global.init:
	.type		$str,@object
	.size		$str,($str$2 - $str)
$str:
        /*0000*/ 	.byte	0x61, 0x6e, 0x6f, 0x74, 0x68, 0x65, 0x72, 0x3a, 0x20, 0x54, 0x68, 0x72, 0x65, 0x61, 0x64, 0x20
        /*0010*/ 	.byte	0x25, 0x64, 0x20, 0x6f, 0x66, 0x20, 0x25, 0x64, 0x0a, 0x00
	.type		$str$2,@object
	.size		$str$2,($str$1 - $str$2)
$str$2:
        /*001a*/ 	.byte	0x46, 0x6c, 0x61, 0x74, 0x74, 0x65, 0x6e, 0x65, 0x64, 0x20, 0x54, 0x68, 0x72, 0x65, 0x61, 0x64
        /*002a*/ 	.byte	0x20, 0x25, 0x64, 0x20, 0x6f, 0x66, 0x20, 0x25, 0x64, 0x0a, 0x00
	.type		$str$1,@object
	.size		$str$1,(.L_1 - $str$1)
$str$1:
        /*0035*/ 	.byte	0x42, 0x6c, 0x6f, 0x63, 0x6b, 0x20, 0x25, 0x64, 0x20, 0x6f, 0x66, 0x20, 0x25, 0x64, 0x2c, 0x20
        /*0045*/ 	.byte	0x54, 0x68, 0x72, 0x65, 0x61, 0x64, 0x20, 0x25, 0x64, 0x20, 0x6f, 0x66, 0x20, 0x25, 0x64, 0x0a
        /*0055*/ 	.byte	0x00
.L_1:


//--------------------- .nv.shared.reserved.0     --------------------------
	.section	.nv.shared.reserved.0,"aw",@nobits
	.weak		__nv_reservedSMEM_offset_0_alias
	.size		__nv_reservedSMEM_offset_0_alias, 0, 64
	.other		__nv_reservedSMEM_offset_0_alias,@"STO_CUDA_RESERVED_SHARED STV_DEFAULT"
__nv_reservedSMEM_offset_0_alias:
	.zero		0
	.zero		64


//--------------------- .nv.constant0._Z6kernalv  --------------------------
	.section	.nv.constant0._Z6kernalv,"a",@progbits
	.sectionflags	@""
	.align	4
.nv.constant0._Z6kernalv:
	.zero		896


//--------------------- .nv.constant0._Z7anotherv --------------------------
	.section	.nv.constant0._Z7anotherv,"a",@progbits
	.sectionflags	@""
	.align	4
.nv.constant0._Z7anotherv:
	.zero		896


//--------------------- SYMBOLS --------------------------

	.type		.nv.reservedSmem.offset0,@object
	.size		.nv.reservedSmem.offset0,0x4
	.type		vprintf,@function
